	.headerflags	@"EF_CUDA_TEXMODE_UNIFIED EF_CUDA_64BIT_ADDRESS EF_CUDA_SM86 EF_CUDA_VIRTUAL_SM(EF_CUDA_SM86)"
	.elftype	@"ET_EXEC"


//--------------------- .nv.info                  --------------------------
	.section	.nv.info,"",@"SHT_CUDA_INFO"
	.align	4


	//----- nvinfo : EIATTR_REGCOUNT
	.align		4
        /*0000*/ 	.byte	0x04, 0x2f
        /*0002*/ 	.short	(.L_3 - .L_2)
	.align		4
.L_2:
        /*0004*/ 	.word	index@(l2norm_fwd_kernel)
        /*0008*/ 	.word	0x00000024


	//----- nvinfo : EIATTR_MAX_STACK_SIZE
	.align		4
.L_3:
        /*000c*/ 	.byte	0x04, 0x23
        /*000e*/ 	.short	(.L_5 - .L_4)
	.align		4
.L_4:
        /*0010*/ 	.word	index@(l2norm_fwd_kernel)
        /*0014*/ 	.word	0x00000000


	//----- nvinfo : EIATTR_MIN_STACK_SIZE
	.align		4
.L_5:
        /*0018*/ 	.byte	0x04, 0x12
        /*001a*/ 	.short	(.L_7 - .L_6)
	.align		4
.L_6:
        /*001c*/ 	.word	index@(l2norm_fwd_kernel)
        /*0020*/ 	.word	0x00000000


	//----- nvinfo : EIATTR_FRAME_SIZE
	.align		4
.L_7:
        /*0024*/ 	.byte	0x04, 0x11
        /*0026*/ 	.short	(.L_9 - .L_8)
	.align		4
.L_8:
        /*0028*/ 	.word	index@(l2norm_fwd_kernel)
        /*002c*/ 	.word	0x00000000
.L_9:


//--------------------- .nv.info.l2norm_fwd_kernel --------------------------
	.section	.nv.info.l2norm_fwd_kernel,"",@"SHT_CUDA_INFO"
	.align	4


	//----- nvinfo : EIATTR_CUDA_API_VERSION
	.align		4
        /*0000*/ 	.byte	0x04, 0x37
        /*0002*/ 	.short	(.L_11 - .L_10)
.L_10:
        /*0004*/ 	.word	0x0000007b


	//----- nvinfo : EIATTR_SW2861232_WAR
	.align		4
.L_11:
        /*0008*/ 	.byte	0x01, 0x35
	.zero		2


	//----- nvinfo : EIATTR_PARAM_CBANK
	.align		4
        /*000c*/ 	.byte	0x04, 0x0a
        /*000e*/ 	.short	(.L_13 - .L_12)
	.align		4
.L_12:
        /*0010*/ 	.word	index@(.nv.constant0.l2norm_fwd_kernel)
        /*0014*/ 	.short	0x0160
        /*0016*/ 	.short	0x001c


	//----- nvinfo : EIATTR_CBANK_PARAM_SIZE
	.align		4
.L_13:
        /*0018*/ 	.byte	0x03, 0x19
        /*001a*/ 	.short	0x001c


	//----- nvinfo : EIATTR_KPARAM_INFO
	.align		4
        /*001c*/ 	.byte	0x04, 0x17
        /*001e*/ 	.short	(.L_15 - .L_14)
.L_14:
        /*0020*/ 	.word	0x00000000
        /*0024*/ 	.short	0x0003
        /*0026*/ 	.short	0x0018
        /*0028*/ 	.byte	0x00, 0xf0, 0x11, 0x00


	//----- nvinfo : EIATTR_KPARAM_INFO
	.align		4
.L_15:
        /*002c*/ 	.byte	0x04, 0x17
        /*002e*/ 	.short	(.L_17 - .L_16)
.L_16:
        /*0030*/ 	.word	0x00000000
        /*0034*/ 	.short	0x0002
        /*0036*/ 	.short	0x0010
        /*0038*/ 	.byte	0x00, 0xf0, 0x21, 0x00


	//----- nvinfo : EIATTR_KPARAM_INFO
	.align		4
.L_17:
        /*003c*/ 	.byte	0x04, 0x17
        /*003e*/ 	.short	(.L_19 - .L_18)
.L_18:
        /*0040*/ 	.word	0x00000000
        /*0044*/ 	.short	0x0001
        /*0046*/ 	.short	0x0008
        /*0048*/ 	.byte	0x00, 0xf0, 0x21, 0x00


	//----- nvinfo : EIATTR_KPARAM_INFO
	.align		4
.L_19:
        /*004c*/ 	.byte	0x04, 0x17
        /*004e*/ 	.short	(.L_21 - .L_20)
.L_20:
        /*0050*/ 	.word	0x00000000
        /*0054*/ 	.short	0x0000
        /*0056*/ 	.short	0x0000
        /*0058*/ 	.byte	0x00, 0xf0, 0x21, 0x00


	//----- nvinfo : EIATTR_MAXREG_COUNT
	.align		4
.L_21:
        /*005c*/ 	.byte	0x03, 0x1b
        /*005e*/ 	.short	0x00ff


	//----- nvinfo : EIATTR_COOP_GROUP_MASK_REGIDS
	.align		4
        /*0060*/ 	.byte	0x04, 0x29
        /*0062*/ 	.short	(.L_23 - .L_22)


	//   ....[0]....
.L_22:
        /*0064*/ 	.word	0xffffffff


	//   ....[1]....
        /*0068*/ 	.word	0xffffffff


	//   ....[2]....
        /*006c*/ 	.word	0xffffffff


	//   ....[3]....
        /*0070*/ 	.word	0xffffffff


	//   ....[4]....
        /*0074*/ 	.word	0xffffffff


	//   ....[5]....
        /*0078*/ 	.word	0xffffffff


	//   ....[6]....
        /*007c*/ 	.word	0xffffffff


	//   ....[7]....
        /*0080*/ 	.word	0xffffffff


	//----- nvinfo : EIATTR_COOP_GROUP_INSTR_OFFSETS
	.align		4
.L_23:
        /*0084*/ 	.byte	0x04, 0x28
        /*0086*/ 	.short	(.L_25 - .L_24)


	//   ....[0]....
.L_24:
        /*0088*/ 	.word	0x00000440


	//   ....[1]....
        /*008c*/ 	.word	0x00000450


	//   ....[2]....
        /*0090*/ 	.word	0x00000490


	//   ....[3]....
        /*0094*/ 	.word	0x000004a0


	//   ....[4]....
        /*0098*/ 	.word	0x000004d0


	//   ....[5]....
        /*009c*/ 	.word	0x000004e0


	//   ....[6]....
        /*00a0*/ 	.word	0x00000510


	//   ....[7]....
        /*00a4*/ 	.word	0x00000520


	//----- nvinfo : EIATTR_EXIT_INSTR_OFFSETS
	.align		4
.L_25:
        /*00a8*/ 	.byte	0x04, 0x1c
        /*00aa*/ 	.short	(.L_27 - .L_26)


	//   ....[0]....
.L_26:
        /*00ac*/ 	.word	0x000008d0


	//   ....[1]....
        /*00b0*/ 	.word	0x00000930


	//----- nvinfo : EIATTR_MAX_THREADS
	.align		4
.L_27:
        /*00b4*/ 	.byte	0x04, 0x05
        /*00b6*/ 	.short	(.L_29 - .L_28)
.L_28:
        /*00b8*/ 	.word	0x00000080
        /*00bc*/ 	.word	0x00000001
        /*00c0*/ 	.word	0x00000001
.L_29:


//--------------------- .nv.rel.action            --------------------------
	.section	.nv.rel.action,"",@"SHT_CUDA_RELOCINFO"
	.align	8
	.sectionentsize	8
        /*0000*/ 	.byte	0x73, 0x00, 0x00, 0x00, 0x00, 0x00, 0x00, 0x00, 0x00, 0x00, 0x00, 0x11, 0x25, 0x00, 0x05, 0x36


//--------------------- .nv.constant0.l2norm_fwd_kernel --------------------------
	.section	.nv.constant0.l2norm_fwd_kernel,"a",@progbits
	.align	4
.nv.constant0.l2norm_fwd_kernel:
	.zero		380


//--------------------- .text.l2norm_fwd_kernel   --------------------------
	.section	.text.l2norm_fwd_kernel,"ax",@progbits
	.sectionflags	@"SHF_BARRIERS=1"
	.sectioninfo	@"SHI_REGISTERS=36"
	.align	128
        .global         l2norm_fwd_kernel
        .type           l2norm_fwd_kernel,@function
        .size           l2norm_fwd_kernel,(.L_x_1 - l2norm_fwd_kernel)
        .other          l2norm_fwd_kernel,@"STO_CUDA_ENTRY STV_DEFAULT"
l2norm_fwd_kernel:
.text.l2norm_fwd_kernel:
[----:B------:R-:W-:-:S02]  /*0000*/  MOV R1, c[0x0][0x28] ;  /* 0x00000a0000017a02 */ /* 0x000fc40000000f00 */
[----:B------:R-:W0:Y:S01]  /*0010*/  S2R R0, SR_TID.X ;  /* 0x0000000000007919 */ /* 0x000e220000002100 */
[----:B------:R-:W-:Y:S01]  /*0020*/  CS2R R10, SRZ ;  /* 0x00000000000a7805 */ /* 0x000fe2000001ff00 */
[----:B------:R-:W-:Y:S02]  /*0030*/  ULDC.64 UR4, c[0x0][0x118] ;  /* 0x0000460000047ab9 */ /* 0x000fe40000000a00 */
[----:B------:R-:W1:Y:S01]  /*0040*/  S2R R13, SR_CTAID.X ;  /* 0x00000000000d7919 */ /* 0x000e620000002500 */
[----:B0-----:R-:W-:Y:S02]  /*0050*/  SHF.R.U32.HI R18, RZ, 0x4, R0 ;  /* 0x00000004ff127819 */ /* 0x001fe40000011600 */
[----:B------:R-:W-:Y:S02]  /*0060*/  SHF.L.U32 R2, R0, 0x3, RZ ;  /* 0x0000000300027819 */ /* 0x000fe400000006ff */
[----:B-1----:R-:W-:Y:S02]  /*0070*/  SHF.L.U32 R13, R13, 0x4, RZ ;  /* 0x000000040d0d7819 */ /* 0x002fe400000006ff */
[----:B------:R-:W-:-:S02]  /*0080*/  SGXT.U32 R18, R18, 0x3 ;  /* 0x000000031212781a */ /* 0x000fc40000000000 */
[----:B------:R-:W-:Y:S02]  /*0090*/  LOP3.LUT R4, R2, 0x78, RZ, 0xc0, !PT ;  /* 0x0000007802047812 */ /* 0x000fe400078ec0ff */
[C---:B------:R-:W-:Y:S02]  /*00a0*/  LOP3.LUT R9, R13.reuse, R18, RZ, 0xfc, !PT ;  /* 0x000000120d097212 */ /* 0x040fe400078efcff */
[----:B------:R-:W-:Y:S01]  /*00b0*/  LOP3.LUT R7, R13, 0x8, R18, 0xfe, !PT ;  /* 0x000000080d077812 */ /* 0x000fe200078efe12 */
[----:B------:R-:W-:Y:S01]  /*00c0*/  IMAD.WIDE.U32 R4, R4, 0x2, RZ ;  /* 0x0000000204047825 */ /* 0x000fe200078e00ff */
[----:B------:R-:W-:Y:S02]  /*00d0*/  SHF.R.S32.HI R2, RZ, 0x1f, R13 ;  /* 0x0000001fff027819 */ /* 0x000fe4000001140d */
[C---:B------:R-:W-:Y:S02]  /*00e0*/  ISETP.GE.U32.AND P1, PT, R9.reuse, 0x10, PT ;  /* 0x000000100900780c */ /* 0x040fe40003f26070 */
[----:B------:R-:W-:-:S02]  /*00f0*/  SHF.L.U32 R15, R9, 0x8, RZ ;  /* 0x00000008090f7819 */ /* 0x000fc400000006ff */
[C---:B------:R-:W-:Y:S02]  /*0100*/  ISETP.GE.U32.AND P0, PT, R7.reuse, 0x10, PT ;  /* 0x000000100700780c */ /* 0x040fe40003f06070 */
[----:B------:R-:W-:Y:S02]  /*0110*/  SHF.L.U32 R3, R7, 0x8, RZ ;  /* 0x0000000807037819 */ /* 0x000fe400000006ff */
[--C-:B------:R-:W-:Y:S02]  /*0120*/  SHF.L.U64.HI R9, R9, 0x8, R2.reuse ;  /* 0x0000000809097819 */ /* 0x100fe40000010202 */
[----:B------:R-:W-:Y:S02]  /*0130*/  LOP3.LUT R15, R15, R4, RZ, 0xfc, !PT ;  /* 0x000000040f0f7212 */ /* 0x000fe400078efcff */
[----:B------:R-:W-:Y:S02]  /*0140*/  ISETP.GE.U32.AND.EX P1, PT, R2, RZ, PT, P1 ;  /* 0x000000ff0200720c */ /* 0x000fe40003f26110 */
[----:B------:R-:W-:-:S02]  /*0150*/  SHF.L.U64.HI R7, R7, 0x8, R2 ;  /* 0x0000000807077819 */ /* 0x000fc40000010202 */
[----:B------:R-:W-:Y:S02]  /*0160*/  LOP3.LUT R3, R3, R4, RZ, 0xfc, !PT ;  /* 0x0000000403037212 */ /* 0x000fe400078efcff */
[----:B------:R-:W-:Y:S02]  /*0170*/  ISETP.GE.U32.AND.EX P0, PT, R2, RZ, PT, P0 ;  /* 0x000000ff0200720c */ /* 0x000fe40003f06100 */
[-C--:B------:R-:W-:Y:S02]  /*0180*/  LOP3.LUT R12, R9, R5.reuse, RZ, 0xfc, !PT ;  /* 0x00000005090c7212 */ /* 0x080fe400078efcff */
[----:B------:R-:W-:Y:S01]  /*0190*/  IADD3 R22, P2, R15, c[0x0][0x160], RZ ;  /* 0x000058000f167a10 */ /* 0x000fe20007f5e0ff */
[----:B------:R-:W-:Y:S01]  /*01a0*/  CS2R R8, SRZ ;  /* 0x0000000000087805 */ /* 0x000fe2000001ff00 */
[----:B------:R-:W-:Y:S02]  /*01b0*/  LOP3.LUT R14, R7, R5, RZ, 0xfc, !PT ;  /* 0x00000005070e7212 */ /* 0x000fe400078efcff */
[----:B------:R-:W-:Y:S01]  /*01c0*/  IADD3 R24, P3, R3, c[0x0][0x160], RZ ;  /* 0x0000580003187a10 */ /* 0x000fe20007f7e0ff */
[----:B------:R-:W-:Y:S01]  /*01d0*/  CS2R R4, SRZ ;  /* 0x0000000000047805 */ /* 0x000fe2000001ff00 */
[----:B------:R-:W-:Y:S01]  /*01e0*/  CS2R R6, SRZ ;  /* 0x0000000000067805 */ /* 0x000fe2000001ff00 */
[----:B------:R-:W-:-:S02]  /*01f0*/  IADD3.X R23, R12, c[0x0][0x164], RZ, P2, !PT ;  /* 0x000059000c177a10 */ /* 0x000fc400017fe4ff */
[----:B------:R-:W-:-:S03]  /*0200*/  IADD3.X R25, R14, c[0x0][0x164], RZ, P3, !PT ;  /* 0x000059000e197a10 */ /* 0x000fc60001ffe4ff */
[----:B------:R-:W2:Y:S04]  /*0210*/  @!P1 LDG.E.128 R4, [R22.64] ;  /* 0x0000000416049981 */ /* 0x000ea8000c1e1d00 */
[----:B------:R-:W3:Y:S01]  /*0220*/  @!P0 LDG.E.128 R8, [R24.64] ;  /* 0x0000000418088981 */ /* 0x000ee2000c1e1d00 */
[----:B------:R-:W-:Y:S01]  /*0230*/  LOP3.LUT R13, R13, 0xf, R0, 0xf8, !PT ;  /* 0x0000000f0d0d7812 */ /* 0x000fe200078ef800 */
[--C-:B--2---:R-:W-:Y:S02]  /*0240*/  HADD2.F32 R17, -RZ, R4.reuse.H1_H1 ;  /* 0x30000004ff117230 */ /* 0x104fe40000004100 */
[----:B------:R-:W-:Y:S02]  /*0250*/  HADD2.F32 R20, -RZ, R4.H0_H0 ;  /* 0x20000004ff147230 */ /* 0x000fe40000004100 */
[--C-:B---3--:R-:W-:Y:S01]  /*0260*/  HADD2.F32 R16, -RZ, R8.reuse.H1_H1 ;  /* 0x30000008ff107230 */ /* 0x108fe20000004100 */
[----:B------:R-:W-:Y:S01]  /*0270*/  FMUL R21, R17, R17 ;  /* 0x0000001111157220 */ /* 0x000fe20000400000 */
[----:B------:R-:W-:-:S02]  /*0280*/  HADD2.F32 R8, -RZ, R8.H0_H0 ;  /* 0x20000008ff087230 */ /* 0x000fc40000004100 */
[----:B------:R-:W-:Y:S01]  /*0290*/  HADD2.F32 R19, -RZ, R5.H0_H0 ;  /* 0x20000005ff137230 */ /* 0x000fe20000004100 */
[----:B------:R-:W-:Y:S01]  /*02a0*/  FMUL R27, R16, R16 ;  /* 0x00000010101b7220 */ /* 0x000fe20000400000 */
[----:B------:R-:W-:Y:S01]  /*02b0*/  FFMA R26, R20, R20, R21 ;  /* 0x00000014141a7223 */ /* 0x000fe20000000015 */
[----:B------:R-:W-:Y:S02]  /*02c0*/  HADD2.F32 R4, -RZ, R9.H0_H0 ;  /* 0x20000009ff047230 */ /* 0x000fe40000004100 */
[----:B------:R-:W-:Y:S01]  /*02d0*/  FFMA R27, R8, R8, R27 ;  /* 0x00000008081b7223 */ /* 0x000fe2000000001b */
[----:B------:R-:W-:Y:S01]  /*02e0*/  HADD2.F32 R5, -RZ, R5.H1_H1 ;  /* 0x30000005ff057230 */ /* 0x000fe20000004100 */
[----:B------:R-:W-:Y:S01]  /*02f0*/  FFMA R26, R19, R19, R26 ;  /* 0x00000013131a7223 */ /* 0x000fe2000000001a */
[----:B------:R-:W-:Y:S01]  /*0300*/  HADD2.F32 R9, -RZ, R9.H1_H1 ;  /* 0x30000009ff097230 */ /* 0x000fe20000004100 */
[----:B------:R-:W-:Y:S01]  /*0310*/  FFMA R24, R4, R4, R27 ;  /* 0x0000000404187223 */ /* 0x000fe2000000001b */
[--C-:B------:R-:W-:Y:S01]  /*0320*/  HADD2.F32 R21, -RZ, R6.reuse.H0_H0 ;  /* 0x20000006ff157230 */ /* 0x100fe20000004100 */
[----:B------:R-:W-:Y:S01]  /*0330*/  FFMA R26, R5, R5, R26 ;  /* 0x00000005051a7223 */ /* 0x000fe2000000001a */
[----:B------:R-:W-:Y:S01]  /*0340*/  HADD2.F32 R22, -RZ, R6.H1_H1 ;  /* 0x30000006ff167230 */ /* 0x000fe20000004100 */
[----:B------:R-:W-:Y:S01]  /*0350*/  FFMA R27, R9, R9, R24 ;  /* 0x00000009091b7223 */ /* 0x000fe20000000018 */
[--C-:B------:R-:W-:Y:S01]  /*0360*/  HADD2.F32 R6, -RZ, R10.reuse.H0_H0 ;  /* 0x2000000aff067230 */ /* 0x100fe20000004100 */
[----:B------:R-:W-:Y:S01]  /*0370*/  FFMA R25, R21, R21, R26 ;  /* 0x0000001515197223 */ /* 0x000fe2000000001a */
[----:B------:R-:W-:-:S02]  /*0380*/  HADD2.F32 R10, -RZ, R10.H1_H1 ;  /* 0x3000000aff0a7230 */ /* 0x000fc40000004100 */
[--C-:B------:R-:W-:Y:S01]  /*0390*/  HADD2.F32 R23, -RZ, R7.reuse.H0_H0 ;  /* 0x20000007ff177230 */ /* 0x100fe20000004100 */
[----:B------:R-:W-:Y:S01]  /*03a0*/  FFMA R27, R6, R6, R27 ;  /* 0x00000006061b7223 */ /* 0x000fe2000000001b */
[----:B------:R-:W-:Y:S01]  /*03b0*/  HADD2.F32 R24, -RZ, R7.H1_H1 ;  /* 0x30000007ff187230 */ /* 0x000fe20000004100 */
[----:B------:R-:W-:Y:S01]  /*03c0*/  FFMA R26, R22, R22, R25 ;  /* 0x00000016161a7223 */ /* 0x000fe20000000019 */
[--C-:B------:R-:W-:Y:S01]  /*03d0*/  HADD2.F32 R7, -RZ, R11.reuse.H0_H0 ;  /* 0x2000000bff077230 */ /* 0x100fe20000004100 */
[----:B------:R-:W-:Y:S01]  /*03e0*/  FFMA R28, R10, R10, R27 ;  /* 0x0000000a0a1c7223 */ /* 0x000fe2000000001b */
[----:B------:R-:W-:Y:S01]  /*03f0*/  HADD2.F32 R11, -RZ, R11.H1_H1 ;  /* 0x3000000bff0b7230 */ /* 0x000fe20000004100 */
[----:B------:R-:W-:Y:S02]  /*0400*/  FFMA R25, R23, R23, R26 ;  /* 0x0000001717197223 */ /* 0x000fe4000000001a */
[----:B------:R-:W-:Y:S02]  /*0410*/  FFMA R28, R7, R7, R28 ;  /* 0x00000007071c7223 */ /* 0x000fe4000000001c */
[----:B------:R-:W-:-:S02]  /*0420*/  FFMA R25, R24, R24, R25 ;  /* 0x0000001818197223 */ /* 0x000fc40000000019 */
[----:B------:R-:W-:-:S03]  /*0430*/  FFMA R28, R11, R11, R28 ;  /* 0x0000000b0b1c7223 */ /* 0x000fc6000000001c */
[----:B------:R-:W0:Y:S04]  /*0440*/  SHFL.BFLY PT, R26, R25, 0x8, 0x1f ;  /* 0x0d001f00191a7f89 */ /* 0x000e2800000e0000 */
[----:B------:R-:W1:Y:S01]  /*0450*/  SHFL.BFLY PT, R27, R28, 0x8, 0x1f ;  /* 0x0d001f001c1b7f89 */ /* 0x000e6200000e0000 */
[----:B0-----:R-:W-:Y:S01]  /*0460*/  FADD R26, R25, R26 ;  /* 0x0000001a191a7221 */ /* 0x001fe20000000000 */
[----:B-1----:R-:W-:Y:S01]  /*0470*/  FADD R29, R28, R27 ;  /* 0x0000001b1c1d7221 */ /* 0x002fe20000000000 */
[----:B------:R-:W-:-:S03]  /*0480*/  MOV R28, 0x3e800000 ;  /* 0x3e800000001c7802 */ /* 0x000fc60000000f00 */
[----:B------:R-:W0:Y:S04]  /*0490*/  SHFL.BFLY PT, R27, R26, 0x4, 0x1f ;  /* 0x0c801f001a1b7f89 */ /* 0x000e2800000e0000 */
[----:B------:R-:W1:Y:S01]  /*04a0*/  SHFL.BFLY PT, R30, R29, 0x4, 0x1f ;  /* 0x0c801f001d1e7f89 */ /* 0x000e6200000e0000 */
[----:B0-----:R-:W-:Y:S01]  /*04b0*/  FADD R27, R26, R27 ;  /* 0x0000001b1a1b7221 */ /* 0x001fe20000000000 */
[----:B-1----:R-:W-:-:S04]  /*04c0*/  FADD R31, R29, R30 ;  /* 0x0000001e1d1f7221 */ /* 0x002fc80000000000 */
[----:B------:R-:W0:Y:S04]  /*04d0*/  SHFL.BFLY PT, R30, R27, 0x2, 0x1f ;  /* 0x0c401f001b1e7f89 */ /* 0x000e2800000e0000 */
[----:B------:R-:W1:Y:S01]  /*04e0*/  SHFL.BFLY PT, R32, R31, 0x2, 0x1f ;  /* 0x0c401f001f207f89 */ /* 0x000e6200000e0000 */
[----:B0-----:R-:W-:Y:S01]  /*04f0*/  FADD R30, R27, R30 ;  /* 0x0000001e1b1e7221 */ /* 0x001fe20000000000 */
[----:B-1----:R-:W-:-:S04]  /*0500*/  FADD R32, R31, R32 ;  /* 0x000000201f207221 */ /* 0x002fc80000000000 */
[----:B------:R-:W0:Y:S04]  /*0510*/  SHFL.BFLY PT, R25, R30, 0x1, 0x1f ;  /* 0x0c201f001e197f89 */ /* 0x000e2800000e0000 */
[----:B------:R-:W1:Y:S01]  /*0520*/  SHFL.BFLY PT, R33, R32, 0x1, 0x1f ;  /* 0x0c201f0020217f89 */ /* 0x000e6200000e0000 */
[----:B0-----:R-:W-:Y:S01]  /*0530*/  FADD R25, R30, R25 ;  /* 0x000000191e197221 */ /* 0x001fe20000000000 */
[----:B-1----:R-:W-:-:S03]  /*0540*/  FADD R33, R32, R33 ;  /* 0x0000002120217221 */ /* 0x002fc60000000000 */
[----:B------:R-:W-:Y:S01]  /*0550*/  FADD R25, R25, c[0x0][0x178] ;  /* 0x00005e0019197621 */ /* 0x000fe20000000000 */
[----:B------:R-:W-:-:S03]  /*0560*/  FADD R33, R33, c[0x0][0x178] ;  /* 0x00005e0021217621 */ /* 0x000fc60000000000 */
[----:B------:R-:W0:Y:S08]  /*0570*/  MUFU.SQRT R26, R25 ;  /* 0x00000019001a7308 */ /* 0x000e300000002000 */
[----:B------:R-:W1:Y:S01]  /*0580*/  MUFU.SQRT R27, R33 ;  /* 0x00000021001b7308 */ /* 0x000e620000002000 */
[C---:B0-----:R-:W-:Y:S02]  /*0590*/  FSETP.GT.AND P2, PT, R26.reuse, 8.50705917302346158658e+37, PT ;  /* 0x7e8000001a00780b */ /* 0x041fe40003f44000 */
[----:B------:R-:W-:-:S02]  /*05a0*/  FSETP.GEU.AND P4, PT, R26, 1.175494350822287508e-38, PT ;  /* 0x008000001a00780b */ /* 0x000fc40003f8e000 */
[C---:B------:R-:W-:Y:S02]  /*05b0*/  FSEL R25, R28.reuse, 1, P2 ;  /* 0x3f8000001c197808 */ /* 0x040fe40001000000 */
[C---:B-1----:R-:W-:Y:S02]  /*05c0*/  FSETP.GT.AND P3, PT, R27.reuse, 8.50705917302346158658e+37, PT ;  /* 0x7e8000001b00780b */ /* 0x042fe40003f64000 */
[----:B------:R-:W-:Y:S02]  /*05d0*/  FSETP.GEU.AND P5, PT, R27, 1.175494350822287508e-38, PT ;  /* 0x008000001b00780b */ /* 0x000fe40003fae000 */
[----:B------:R-:W-:-:S03]  /*05e0*/  FSEL R28, R28, 1, P3 ;  /* 0x3f8000001c1c7808 */ /* 0x000fc60001800000 */
[----:B------:R-:W-:Y:S02]  /*05f0*/  @P2 FMUL R26, R26, 0.25 ;  /* 0x3e8000001a1a2820 */ /* 0x000fe40000400000 */
[----:B------:R-:W-:Y:S02]  /*0600*/  @!P4 FMUL R25, R25, 16777216 ;  /* 0x4b8000001919c820 */ /* 0x000fe40000400000 */
[----:B------:R-:W-:Y:S02]  /*0610*/  @!P4 FMUL R26, R26, 16777216 ;  /* 0x4b8000001a1ac820 */ /* 0x000fe40000400000 */
[----:B------:R-:W-:Y:S01]  /*0620*/  @P3 FMUL R27, R27, 0.25 ;  /* 0x3e8000001b1b3820 */ /* 0x000fe20000400000 */
[----:B------:R-:W-:-:S03]  /*0630*/  ISETP.LT.U32.AND P3, PT, R13, 0x10, PT ;  /* 0x000000100d00780c */ /* 0x000fc60003f61070 */
[----:B------:R-:W0:Y:S01]  /*0640*/  MUFU.RCP R26, R26 ;  /* 0x0000001a001a7308 */ /* 0x000e220000001000 */
[----:B------:R-:W-:Y:S01]  /*0650*/  @!P5 FMUL R28, R28, 16777216 ;  /* 0x4b8000001c1cd820 */ /* 0x000fe20000400000 */
[----:B------:R-:W-:-:S06]  /*0660*/  @!P5 FMUL R27, R27, 16777216 ;  /* 0x4b8000001b1bd820 */ /* 0x000fcc0000400000 */
[----:B------:R-:W1:Y:S01]  /*0670*/  MUFU.RCP R27, R27 ;  /* 0x0000001b001b7308 */ /* 0x000e620000001000 */
[----:B0-----:R-:W-:-:S04]  /*0680*/  FMUL R32, R26, R25 ;  /* 0x000000191a207220 */ /* 0x001fc80000400000 */
[-C--:B------:R-:W-:Y:S01]  /*0690*/  FMUL R20, R20, R32.reuse ;  /* 0x0000002014147220 */ /* 0x080fe20000400000 */
[-C--:B------:R-:W-:Y:S01]  /*06a0*/  FMUL R17, R17, R32.reuse ;  /* 0x0000002011117220 */ /* 0x080fe20000400000 */
[-C--:B------:R-:W-:Y:S01]  /*06b0*/  FMUL R19, R19, R32.reuse ;  /* 0x0000002013137220 */ /* 0x080fe20000400000 */
[----:B------:R-:W-:Y:S01]  /*06c0*/  FMUL R26, R5, R32 ;  /* 0x00000020051a7220 */ /* 0x000fe20000400000 */
[----:B-1----:R-:W-:Y:S01]  /*06d0*/  FMUL R25, R27, R28 ;  /* 0x0000001c1b197220 */ /* 0x002fe20000400000 */
[-C--:B------:R-:W-:Y:S01]  /*06e0*/  FMUL R21, R21, R32.reuse ;  /* 0x0000002015157220 */ /* 0x080fe20000400000 */
[-C--:B------:R-:W-:Y:S01]  /*06f0*/  FMUL R22, R22, R32.reuse ;  /* 0x0000002016167220 */ /* 0x080fe20000400000 */
[-C--:B------:R-:W-:Y:S01]  /*0700*/  FMUL R23, R23, R32.reuse ;  /* 0x0000002017177220 */ /* 0x080fe20000400000 */
[-C--:B------:R-:W-:Y:S01]  /*0710*/  FMUL R27, R16, R25.reuse ;  /* 0x00000019101b7220 */ /* 0x080fe20000400000 */
[-C--:B------:R-:W-:Y:S01]  /*0720*/  FMUL R16, R4, R25.reuse ;  /* 0x0000001904107220 */ /* 0x080fe20000400000 */
[-C--:B------:R-:W-:Y:S01]  /*0730*/  FMUL R9, R9, R25.reuse ;  /* 0x0000001909097220 */ /* 0x080fe20000400000 */
[----:B------:R-:W-:Y:S01]  /*0740*/  FMUL R24, R24, R32 ;  /* 0x0000002018187220 */ /* 0x000fe20000400000 */
[-C--:B------:R-:W-:Y:S01]  /*0750*/  FMUL R28, R6, R25.reuse ;  /* 0x00000019061c7220 */ /* 0x080fe20000400000 */
[-C--:B------:R-:W-:Y:S01]  /*0760*/  FMUL R30, R7, R25.reuse ;  /* 0x00000019071e7220 */ /* 0x080fe20000400000 */
[----:B------:R-:W-:Y:S01]  /*0770*/  F2FP.PACK_AB R4, R17, R20 ;  /* 0x000000141104723e */ /* 0x000fe200000000ff */
[----:B------:R-:W-:Y:S01]  /*0780*/  STS [R18.X4], R32 ;  /* 0x0000002012007388 */ /* 0x000fe20000004800 */
[----:B------:R-:W-:Y:S01]  /*0790*/  F2FP.PACK_AB R9, R9, R16 ;  /* 0x000000100909723e */ /* 0x000fe200000000ff */
[----:B------:R-:W-:Y:S01]  /*07a0*/  FMUL R8, R8, R25 ;  /* 0x0000001908087220 */ /* 0x000fe20000400000 */
[----:B------:R-:W-:Y:S01]  /*07b0*/  IADD3 R16, P2, R15, c[0x0][0x168], RZ ;  /* 0x00005a000f107a10 */ /* 0x000fe20007f5e0ff */
[----:B------:R0:W-:Y:S01]  /*07c0*/  STS [R18.X4+0x20], R25 ;  /* 0x0000201912007388 */ /* 0x0001e20000004800 */
[----:B------:R-:W-:Y:S01]  /*07d0*/  F2FP.PACK_AB R5, R26, R19 ;  /* 0x000000131a05723e */ /* 0x000fe200000000ff */
[----:B------:R-:W-:Y:S01]  /*07e0*/  FMUL R29, R10, R25 ;  /* 0x000000190a1d7220 */ /* 0x000fe20000400000 */
[----:B------:R-:W-:Y:S01]  /*07f0*/  F2FP.PACK_AB R6, R22, R21 ;  /* 0x000000151606723e */ /* 0x000fe200000000ff */
[----:B------:R-:W-:Y:S01]  /*0800*/  FMUL R11, R11, R25 ;  /* 0x000000190b0b7220 */ /* 0x000fe20000400000 */
[----:B------:R-:W-:-:S02]  /*0810*/  F2FP.PACK_AB R7, R24, R23 ;  /* 0x000000171807723e */ /* 0x000fc400000000ff */
[----:B------:R-:W-:Y:S02]  /*0820*/  IADD3.X R17, R12, c[0x0][0x16c], RZ, P2, !PT ;  /* 0x00005b000c117a10 */ /* 0x000fe400017fe4ff */
[----:B------:R-:W-:Y:S02]  /*0830*/  LOP3.LUT P2, RZ, R0, 0x70, RZ, 0xc0, !PT ;  /* 0x0000007000ff7812 */ /* 0x000fe4000784c0ff */
[----:B0-----:R-:W-:Y:S01]  /*0840*/  IADD3 R18, P4, R3, c[0x0][0x168], RZ ;  /* 0x00005a0003127a10 */ /* 0x001fe20007f9e0ff */
[----:B------:R-:W-:Y:S01]  /*0850*/  @!P1 STG.E.128 [R16.64], R4 ;  /* 0x0000000410009986 */ /* 0x000fe2000c101d04 */
[----:B------:R-:W-:Y:S02]  /*0860*/  ISETP.LT.U32.AND.EX P1, PT, R2, RZ, !P2, P3 ;  /* 0x000000ff0200720c */ /* 0x000fe40005721130 */
[----:B------:R-:W-:Y:S02]  /*0870*/  F2FP.PACK_AB R8, R27, R8 ;  /* 0x000000081b08723e */ /* 0x000fe400000000ff */
[----:B------:R-:W-:-:S02]  /*0880*/  F2FP.PACK_AB R10, R29, R28 ;  /* 0x0000001c1d0a723e */ /* 0x000fc400000000ff */
[----:B------:R-:W-:Y:S02]  /*0890*/  IADD3.X R19, R14, c[0x0][0x16c], RZ, P4, !PT ;  /* 0x00005b000e137a10 */ /* 0x000fe400027fe4ff */
[----:B------:R-:W-:-:S05]  /*08a0*/  F2FP.PACK_AB R11, R11, R30 ;  /* 0x0000001e0b0b723e */ /* 0x000fca00000000ff */
[----:B------:R-:W-:Y:S04]  /*08b0*/  @!P0 STG.E.128 [R18.64], R8 ;  /* 0x0000000812008986 */ /* 0x000fe8000c101d04 */
[----:B------:R-:W-:Y:S06]  /*08c0*/  BAR.SYNC 0x0 ;  /* 0x0000000000007b1d */ /* 0x000fec0000000000 */
[----:B------:R-:W-:Y:S05]  /*08d0*/  @!P1 EXIT ;  /* 0x000000000000994d */ /* 0x000fea0003800000 */
[----:B------:R-:W-:Y:S02]  /*08e0*/  LOP3.LUT R0, R0, 0xf, RZ, 0xc0, !PT ;  /* 0x0000000f00007812 */ /* 0x000fe400078ec0ff */
[----:B------:R-:W-:-:S03]  /*08f0*/  LEA R4, P0, R13, c[0x0][0x170], 0x2 ;  /* 0x00005c000d047a11 */ /* 0x000fc600078010ff */
[----:B------:R-:W0:Y:S01]  /*0900*/  LDS R3, [R0.X4] ;  /* 0x0000000000037984 */ /* 0x000e220000004800 */
[----:B------:R-:W-:-:S05]  /*0910*/  LEA.HI.X R5, R13, c[0x0][0x174], R2, 0x2, P0 ;  /* 0x00005d000d057a11 */ /* 0x000fca00000f1402 */
[----:B0-----:R-:W-:Y:S01]  /*0920*/  STG.E [R4.64], R3 ;  /* 0x0000000304007986 */ /* 0x001fe2000c101904 */
[----:B------:R-:W-:Y:S05]  /*0930*/  EXIT ;  /* 0x000000000000794d */ /* 0x000fea0003800000 */
.L_x_0:
[----:B------:R-:W-:-:S00]  /*0940*/  BRA `(.L_x_0) ;  /* 0xfffffff000007947 */ /* 0x000fc0000383ffff */
[----:B------:R-:W-:-:S00]  /*0950*/  NOP ;  /* 0x0000000000007918 */ /* 0x000fc00000000000 */
        /* <DEDUP_REMOVED lines=10> */
.L_x_1:


//--------------------- .nv.global.init           --------------------------
	.section	.nv.global.init,"aw",@progbits
.nv.global.init:
	.type		_$_str,@object
	.size		_$_str,(_$_str_$_2 - _$_str)
_$_str:
        /*0000*/ 	.byte	0x5f, 0x5f, 0x43, 0x55, 0x44, 0x41, 0x5f, 0x46, 0x54, 0x5a, 0x00
	.type		_$_str_$_2,@object
	.size		_$_str_$_2,(.L_1 - _$_str_$_2)
_$_str_$_2:
        /*000b*/ 	.byte	0x5f, 0x5f, 0x43, 0x55, 0x44, 0x41, 0x5f, 0x50, 0x52, 0x45, 0x43, 0x5f, 0x53, 0x51, 0x52, 0x54
        /*001b*/ 	.byte	0x00
.L_1:


//--------------------- .nv.shared.l2norm_fwd_kernel --------------------------
	.section	.nv.shared.l2norm_fwd_kernel,"aw",@nobits
	.align	16
